	.headerflags	@"EF_CUDA_TEXMODE_UNIFIED EF_CUDA_64BIT_ADDRESS EF_CUDA_ACCELERATORS EF_CUDA_SM90 EF_CUDA_VIRTUAL_SM(EF_CUDA_SM90)"
	.elftype	@"ET_EXEC"


//--------------------- .nv.info                  --------------------------
	.section	.nv.info,"",@"SHT_CUDA_INFO"
	.align	4


	//----- nvinfo : EIATTR_REGCOUNT
	.align		4
        /*0000*/ 	.byte	0x04, 0x2f
        /*0002*/ 	.short	(.L_1 - .L_0)
	.align		4
.L_0:
        /*0004*/ 	.word	index@(triton_poi_fused__unsafe_index_add_leaky_relu_mul_sigmoid_sub_8)
        /*0008*/ 	.word	0x00000020


	//----- nvinfo : EIATTR_MIN_STACK_SIZE
	.align		4
.L_1:
        /*000c*/ 	.byte	0x04, 0x12
        /*000e*/ 	.short	(.L_3 - .L_2)
	.align		4
.L_2:
        /*0010*/ 	.word	index@(triton_poi_fused__unsafe_index_add_leaky_relu_mul_sigmoid_sub_8)
        /*0014*/ 	.word	0x00000000


	//----- nvinfo : EIATTR_FRAME_SIZE
	.align		4
.L_3:
        /*0018*/ 	.byte	0x04, 0x11
        /*001a*/ 	.short	(.L_5 - .L_4)
	.align		4
.L_4:
        /*001c*/ 	.word	index@(triton_poi_fused__unsafe_index_add_leaky_relu_mul_sigmoid_sub_8)
        /*0020*/ 	.word	0x00000000


	//----- nvinfo : EIATTR_MIN_STACK_SIZE
	.align		4
.L_5:
        /*0024*/ 	.byte	0x04, 0x12
        /*0026*/ 	.short	(.L_7 - .L_6)
	.align		4
.L_6:
        /*0028*/ 	.word	index@(triton_poi_fused__unsafe_index_add_leaky_relu_mul_sigmoid_sub_8)
        /*002c*/ 	.word	0x00000000
.L_7:


//--------------------- .nv.info.triton_poi_fused__unsafe_index_add_leaky_relu_mul_sigmoid_sub_8 --------------------------
	.section	.nv.info.triton_poi_fused__unsafe_index_add_leaky_relu_mul_sigmoid_sub_8,"",@"SHT_CUDA_INFO"
	.sectionflags	@""
	.align	4


	//----- nvinfo : EIATTR_CUDA_API_VERSION
	.align		4
        /*0000*/ 	.byte	0x04, 0x37
        /*0002*/ 	.short	(.L_9 - .L_8)
.L_8:
        /*0004*/ 	.word	0x0000007c


	//----- nvinfo : EIATTR_KPARAM_INFO
	.align		4
.L_9:
        /*0008*/ 	.byte	0x04, 0x17
        /*000a*/ 	.short	(.L_11 - .L_10)
.L_10:
        /*000c*/ 	.word	0x00000000
        /*0010*/ 	.short	0x000a
        /*0012*/ 	.short	0x0050
        /*0014*/ 	.byte	0x00, 0xf0, 0x11, 0x00


	//----- nvinfo : EIATTR_KPARAM_INFO
	.align		4
.L_11:
        /*0018*/ 	.byte	0x04, 0x17
        /*001a*/ 	.short	(.L_13 - .L_12)
.L_12:
        /*001c*/ 	.word	0x00000000
        /*0020*/ 	.short	0x0009
        /*0022*/ 	.short	0x0048
        /*0024*/ 	.byte	0x00, 0xf4, 0x21, 0x00


	//----- nvinfo : EIATTR_KPARAM_INFO
	.align		4
.L_13:
        /*0028*/ 	.byte	0x04, 0x17
        /*002a*/ 	.short	(.L_15 - .L_14)
.L_14:
        /*002c*/ 	.word	0x00000000
        /*0030*/ 	.short	0x0008
        /*0032*/ 	.short	0x0040
        /*0034*/ 	.byte	0x00, 0xf4, 0x21, 0x00


	//----- nvinfo : EIATTR_KPARAM_INFO
	.align		4
.L_15:
        /*0038*/ 	.byte	0x04, 0x17
        /*003a*/ 	.short	(.L_17 - .L_16)
.L_16:
        /*003c*/ 	.word	0x00000000
        /*0040*/ 	.short	0x0007
        /*0042*/ 	.short	0x0038
        /*0044*/ 	.byte	0x00, 0xf4, 0x21, 0x00


	//----- nvinfo : EIATTR_KPARAM_INFO
	.align		4
.L_17:
        /*0048*/ 	.byte	0x04, 0x17
        /*004a*/ 	.short	(.L_19 - .L_18)
.L_18:
        /*004c*/ 	.word	0x00000000
        /*0050*/ 	.short	0x0006
        /*0052*/ 	.short	0x0030
        /*0054*/ 	.byte	0x00, 0xf4, 0x21, 0x00


	//----- nvinfo : EIATTR_KPARAM_INFO
	.align		4
.L_19:
        /*0058*/ 	.byte	0x04, 0x17
        /*005a*/ 	.short	(.L_21 - .L_20)
.L_20:
        /*005c*/ 	.word	0x00000000
        /*0060*/ 	.short	0x0005
        /*0062*/ 	.short	0x0028
        /*0064*/ 	.byte	0x00, 0xf4, 0x21, 0x00


	//----- nvinfo : EIATTR_KPARAM_INFO
	.align		4
.L_21:
        /*0068*/ 	.byte	0x04, 0x17
        /*006a*/ 	.short	(.L_23 - .L_22)
.L_22:
        /*006c*/ 	.word	0x00000000
        /*0070*/ 	.short	0x0004
        /*0072*/ 	.short	0x0020
        /*0074*/ 	.byte	0x00, 0xf4, 0x21, 0x00


	//----- nvinfo : EIATTR_KPARAM_INFO
	.align		4
.L_23:
        /*0078*/ 	.byte	0x04, 0x17
        /*007a*/ 	.short	(.L_25 - .L_24)
.L_24:
        /*007c*/ 	.word	0x00000000
        /*0080*/ 	.short	0x0003
        /*0082*/ 	.short	0x0018
        /*0084*/ 	.byte	0x00, 0xf4, 0x21, 0x00


	//----- nvinfo : EIATTR_KPARAM_INFO
	.align		4
.L_25:
        /*0088*/ 	.byte	0x04, 0x17
        /*008a*/ 	.short	(.L_27 - .L_26)
.L_26:
        /*008c*/ 	.word	0x00000000
        /*0090*/ 	.short	0x0002
        /*0092*/ 	.short	0x0010
        /*0094*/ 	.byte	0x00, 0xf4, 0x21, 0x00


	//----- nvinfo : EIATTR_KPARAM_INFO
	.align		4
.L_27:
        /*0098*/ 	.byte	0x04, 0x17
        /*009a*/ 	.short	(.L_29 - .L_28)
.L_28:
        /*009c*/ 	.word	0x00000000
        /*00a0*/ 	.short	0x0001
        /*00a2*/ 	.short	0x0008
        /*00a4*/ 	.byte	0x00, 0xf4, 0x21, 0x00


	//----- nvinfo : EIATTR_KPARAM_INFO
	.align		4
.L_29:
        /*00a8*/ 	.byte	0x04, 0x17
        /*00aa*/ 	.short	(.L_31 - .L_30)
.L_30:
        /*00ac*/ 	.word	0x00000000
        /*00b0*/ 	.short	0x0000
        /*00b2*/ 	.short	0x0000
        /*00b4*/ 	.byte	0x00, 0xf4, 0x21, 0x00


	//----- nvinfo : EIATTR_SPARSE_MMA_MASK
	.align		4
.L_31:
        /*00b8*/ 	.byte	0x03, 0x50
        /*00ba*/ 	.short	0x0000


	//----- nvinfo : EIATTR_MAXREG_COUNT
	.align		4
        /*00bc*/ 	.byte	0x03, 0x1b
        /*00be*/ 	.short	0x00ff


	//----- nvinfo : EIATTR_EXIT_INSTR_OFFSETS
	.align		4
        /*00c0*/ 	.byte	0x04, 0x1c
        /*00c2*/ 	.short	(.L_33 - .L_32)


	//   ....[0]....
.L_32:
        /*00c4*/ 	.word	0x00000c60


	//   ....[1]....
        /*00c8*/ 	.word	0x00000c80


	//----- nvinfo : EIATTR_REQNTID
	.align		4
.L_33:
        /*00cc*/ 	.byte	0x04, 0x10
        /*00ce*/ 	.short	(.L_35 - .L_34)
.L_34:
        /*00d0*/ 	.word	0x00000080
        /*00d4*/ 	.word	0x00000001
        /*00d8*/ 	.word	0x00000001


	//----- nvinfo : EIATTR_CBANK_PARAM_SIZE
	.align		4
.L_35:
        /*00dc*/ 	.byte	0x03, 0x19
        /*00de*/ 	.short	0x0054


	//----- nvinfo : EIATTR_PARAM_CBANK
	.align		4
        /*00e0*/ 	.byte	0x04, 0x0a
        /*00e2*/ 	.short	(.L_37 - .L_36)
	.align		4
.L_36:
        /*00e4*/ 	.word	index@(.nv.constant0.triton_poi_fused__unsafe_index_add_leaky_relu_mul_sigmoid_sub_8)
        /*00e8*/ 	.short	0x0210
        /*00ea*/ 	.short	0x0054


	//----- nvinfo : EIATTR_SW_WAR
	.align		4
.L_37:
        /*00ec*/ 	.byte	0x04, 0x36
        /*00ee*/ 	.short	(.L_39 - .L_38)
.L_38:
        /*00f0*/ 	.word	0x00000008
.L_39:


//--------------------- .nv.callgraph             --------------------------
	.section	.nv.callgraph,"",@"SHT_CUDA_CALLGRAPH"
	.align	4
	.sectionentsize	8
	.align		4
        /*0000*/ 	.word	0x00000000
	.align		4
        /*0004*/ 	.word	0xffffffff
	.align		4
        /*0008*/ 	.word	0x00000000
	.align		4
        /*000c*/ 	.word	0xfffffffe
	.align		4
        /*0010*/ 	.word	0x00000000
	.align		4
        /*0014*/ 	.word	0xfffffffd
	.align		4
        /*0018*/ 	.word	0x00000000
	.align		4
        /*001c*/ 	.word	0xfffffffc


//--------------------- .text.triton_poi_fused__unsafe_index_add_leaky_relu_mul_sigmoid_sub_8 --------------------------
	.section	.text.triton_poi_fused__unsafe_index_add_leaky_relu_mul_sigmoid_sub_8,"ax",@progbits
	.align	128
        .global         triton_poi_fused__unsafe_index_add_leaky_relu_mul_sigmoid_sub_8
        .type           triton_poi_fused__unsafe_index_add_leaky_relu_mul_sigmoid_sub_8,@function
        .size           triton_poi_fused__unsafe_index_add_leaky_relu_mul_sigmoid_sub_8,(.L_x_1 - triton_poi_fused__unsafe_index_add_leaky_relu_mul_sigmoid_sub_8)
        .other          triton_poi_fused__unsafe_index_add_leaky_relu_mul_sigmoid_sub_8,@"STO_CUDA_ENTRY STV_DEFAULT"
triton_poi_fused__unsafe_index_add_leaky_relu_mul_sigmoid_sub_8:
.text.triton_poi_fused__unsafe_index_add_leaky_relu_mul_sigmoid_sub_8:
[----:B------:R-:W0:Y:S01]  /*0000*/  LDC R1, c[0x0][0x28] ;  /* 0x00000a00ff017b82 */ /* 0x000e220000000800 */
[----:B------:R-:W1:Y:S07]  /*0010*/  S2R R3, SR_TID.X ;  /* 0x0000000000037919 */ /* 0x000e6e0000002100 */
[----:B------:R-:W2:Y:S01]  /*0020*/  LDC.64 R14, c[0x0][0x218] ;  /* 0x00008600ff0e7b82 */ /* 0x000ea20000000a00 */
[----:B------:R-:W-:Y:S01]  /*0030*/  CS2R R12, SRZ ;  /* 0x00000000000c7805 */ /* 0x000fe2000001ff00 */
[----:B------:R-:W-:Y:S01]  /*0040*/  ULDC.64 UR4, c[0x0][0x208] ;  /* 0x0000820000047ab9 */ /* 0x000fe20000000a00 */
[----:B------:R-:W3:Y:S05]  /*0050*/  S2R R0, SR_CTAID.X ;  /* 0x0000000000007919 */ /* 0x000eea0000002500 */
[----:B------:R-:W4:Y:S08]  /*0060*/  LDC.64 R10, c[0x0][0x220] ;  /* 0x00008800ff0a7b82 */ /* 0x000f300000000a00 */
[----:B------:R-:W5:Y:S01]  /*0070*/  LDC.64 R6, c[0x0][0x240] ;  /* 0x00009000ff067b82 */ /* 0x000f620000000a00 */
[----:B------:R-:W-:Y:S01]  /*0080*/  CS2R R8, SRZ ;  /* 0x0000000000087805 */ /* 0x000fe2000001ff00 */
[----:B------:R-:W-:Y:S01]  /*0090*/  ULDC.64 UR6, c[0x0][0x238] ;  /* 0x00008e0000067ab9 */ /* 0x000fe20000000a00 */
[----:B------:R-:W-:-:S05]  /*00a0*/  ULDC.64 UR8, c[0x0][0x230] ;  /* 0x00008c0000087ab9 */ /* 0x000fca0000000a00 */
[----:B------:R-:W5:Y:S01]  /*00b0*/  LDC.64 R20, c[0x0][0x248] ;  /* 0x00009200ff147b82 */ /* 0x000f620000000a00 */
[----:B-1----:R-:W-:-:S05]  /*00c0*/  LOP3.LUT R3, R3, 0x7f, RZ, 0xc0, !PT ;  /* 0x0000007f03037812 */ /* 0x002fca00078ec0ff */
[----:B---3--:R-:W-:-:S05]  /*00d0*/  IMAD R3, R0, 0x80, R3 ;  /* 0x0000008000037824 */ /* 0x008fca00078e0203 */
[----:B------:R-:W-:Y:S02]  /*00e0*/  SHF.R.S32.HI R2, RZ, 0x1f, R3 ;  /* 0x0000001fff027819 */ /* 0x000fe40000011403 */
[----:B------:R-:W-:Y:S02]  /*00f0*/  ISETP.GE.AND P0, PT, R3, 0x400, PT ;  /* 0x000004000300780c */ /* 0x000fe40003f06270 */
[----:B------:R-:W-:-:S04]  /*0100*/  LEA.HI R2, R2, R3, RZ, 0x3 ;  /* 0x0000000302027211 */ /* 0x000fc800078f18ff */
[----:B------:R-:W-:Y:S02]  /*0110*/  SHF.R.S32.HI R4, RZ, 0x3, R2 ;  /* 0x00000003ff047819 */ /* 0x000fe40000011402 */
[----:B------:R-:W-:Y:S02]  /*0120*/  LOP3.LUT R2, R2, 0xfffffff8, RZ, 0xc0, !PT ;  /* 0xfffffff802027812 */ /* 0x000fe400078ec0ff */
[----:B------:R-:W-:-:S04]  /*0130*/  LEA.HI R5, R4, R4, RZ, 0x3 ;  /* 0x0000000404057211 */ /* 0x000fc800078f18ff */
[----:B------:R-:W-:-:S05]  /*0140*/  LOP3.LUT R5, R5, 0xfffffff8, RZ, 0xc0, !PT ;  /* 0xfffffff805057812 */ /* 0x000fca00078ec0ff */
[----:B------:R-:W-:Y:S02]  /*0150*/  IMAD.IADD R4, R4, 0x1, -R5 ;  /* 0x0000000104047824 */ /* 0x000fe400078e0a05 */
[----:B------:R-:W-:Y:S02]  /*0160*/  IMAD.IADD R5, R3, 0x1, -R2 ;  /* 0x0000000103057824 */ /* 0x000fe400078e0a02 */
[----:B--2---:R-:W-:-:S04]  /*0170*/  IMAD.WIDE R14, R4, 0x8, R14 ;  /* 0x00000008040e7825 */ /* 0x004fc800078e020e */
[----:B----4-:R-:W-:Y:S01]  /*0180*/  IMAD.WIDE R16, R5, 0x8, R10 ;  /* 0x0000000805107825 */ /* 0x010fe200078e020a */
[----:B------:R1:W2:Y:S01]  /*0190*/  @!P0 LDG.E.EL.64 R12, desc[UR4][R14.64] ;  /* 0x000000040e0c8981 */ /* 0x0002a2000c2e1b00 */
[----:B------:R-:W-:-:S03]  /*01a0*/  CS2R R10, SRZ ;  /* 0x00000000000a7805 */ /* 0x000fc6000001ff00 */
[----:B------:R3:W4:Y:S01]  /*01b0*/  @!P0 LDG.E.EL.64 R8, desc[UR4][R16.64] ;  /* 0x0000000410088981 */ /* 0x000722000c2e1b00 */
[----:B-----5:R-:W-:Y:S01]  /*01c0*/  IMAD.WIDE R18, R4, 0x8, R6 ;  /* 0x0000000804127825 */ /* 0x020fe200078e0206 */
[----:B------:R-:W-:-:S04]  /*01d0*/  CS2R R6, SRZ ;  /* 0x0000000000067805 */ /* 0x000fc8000001ff00 */
[----:B------:R-:W5:Y:S01]  /*01e0*/  @!P0 LDG.E.EL.64 R10, desc[UR4][R18.64] ;  /* 0x00000004120a8981 */ /* 0x000f62000c2e1b00 */
[----:B0-----:R-:W-:-:S05]  /*01f0*/  IMAD.WIDE R20, R5, 0x8, R20 ;  /* 0x0000000805147825 */ /* 0x001fca00078e0214 */
[----:B------:R-:W5:Y:S01]  /*0200*/  @!P0 LDG.E.EL.64 R6, desc[UR4][R20.64] ;  /* 0x0000000414068981 */ /* 0x000f62000c2e1b00 */
[----:B------:R-:W-:-:S04]  /*0210*/  SHF.R.S32.HI R0, RZ, 0x18, R0 ;  /* 0x00000018ff007819 */ /* 0x000fc80000011400 */
[----:B------:R-:W-:-:S04]  /*0220*/  SGXT R0, R0, 0x1 ;  /* 0x000000010000781a */ /* 0x000fc80000000200 */
[----:B------:R-:W-:-:S04]  /*0230*/  LEA.HI R0, R0, R3, RZ, 0x6 ;  /* 0x0000000300007211 */ /* 0x000fc800078f30ff */
[----:B------:R-:W-:-:S05]  /*0240*/  SHF.R.S32.HI R0, RZ, 0x6, R0 ;  /* 0x00000006ff007819 */ /* 0x000fca0000011400 */
[----:B-1----:R-:W-:Y:S01]  /*0250*/  IMAD.SHL.U32 R14, R0, 0x10, RZ ;  /* 0x00000010000e7824 */ /* 0x002fe200078e00ff */
[----:B------:R-:W-:Y:S02]  /*0260*/  CS2R R26, SRZ ;  /* 0x00000000001a7805 */ /* 0x000fe4000001ff00 */
[----:B--2---:R-:W-:-:S04]  /*0270*/  SHF.R.U32.HI R2, RZ, 0x1d, R13 ;  /* 0x0000001dff027819 */ /* 0x004fc8000001160d */
[----:B---3--:R-:W-:Y:S02]  /*0280*/  LOP3.LUT R17, R2, 0x4, RZ, 0xc0, !PT ;  /* 0x0000000402117812 */ /* 0x008fe400078ec0ff */
[----:B----4-:R-:W-:Y:S02]  /*0290*/  SHF.R.U32.HI R15, RZ, 0x1d, R9 ;  /* 0x0000001dff0f7819 */ /* 0x010fe40000011609 */
[----:B------:R-:W-:Y:S02]  /*02a0*/  IADD3 R17, P1, R12, R17, RZ ;  /* 0x000000110c117210 */ /* 0x000fe40007f3e0ff */
[----:B------:R-:W-:Y:S02]  /*02b0*/  LOP3.LUT R15, R15, 0x4, RZ, 0xc0, !PT ;  /* 0x000000040f0f7812 */ /* 0x000fe400078ec0ff */
[----:B------:R-:W-:Y:S01]  /*02c0*/  SHF.R.S32.HI R12, RZ, 0x1f, R14 ;  /* 0x0000001fff0c7819 */ /* 0x000fe2000001140e */
[----:B------:R-:W-:Y:S01]  /*02d0*/  IMAD.X R2, RZ, RZ, R13, P1 ;  /* 0x000000ffff027224 */ /* 0x000fe200008e060d */
[----:B------:R-:W-:-:S02]  /*02e0*/  IADD3 R8, P1, R8, R15, RZ ;  /* 0x0000000f08087210 */ /* 0x000fc40007f3e0ff */
[----:B-----5:R-:W-:Y:S02]  /*02f0*/  SHF.R.U32.HI R15, RZ, 0x1d, R11 ;  /* 0x0000001dff0f7819 */ /* 0x020fe4000001160b */
[----:B------:R-:W-:Y:S01]  /*0300*/  LEA R13, P2, R17, R14, 0x2 ;  /* 0x0000000e110d7211 */ /* 0x000fe200078410ff */
[----:B------:R-:W-:Y:S01]  /*0310*/  IMAD.X R9, RZ, RZ, R9, P1 ;  /* 0x000000ffff097224 */ /* 0x000fe200008e0609 */
[----:B------:R-:W-:Y:S02]  /*0320*/  LOP3.LUT R15, R15, 0x4, RZ, 0xc0, !PT ;  /* 0x000000040f0f7812 */ /* 0x000fe400078ec0ff */
[----:B------:R-:W-:Y:S02]  /*0330*/  LEA.HI.X R2, R17, R12, R2, 0x2, P2 ;  /* 0x0000000c11027211 */ /* 0x000fe400010f1402 */
[----:B------:R-:W-:Y:S02]  /*0340*/  IADD3 R18, P1, R13, R8, RZ ;  /* 0x000000080d127210 */ /* 0x000fe40007f3e0ff */
[----:B------:R-:W-:-:S02]  /*0350*/  IADD3 R16, P2, R10, R15, RZ ;  /* 0x0000000f0a107210 */ /* 0x000fc40007f5e0ff */
[----:B------:R-:W-:Y:S01]  /*0360*/  SHF.R.U32.HI R15, RZ, 0x1d, R7 ;  /* 0x0000001dff0f7819 */ /* 0x000fe20000011607 */
[----:B------:R-:W-:Y:S02]  /*0370*/  IMAD.X R19, R2, 0x1, R9, P1 ;  /* 0x0000000102137824 */ /* 0x000fe400008e0609 */
[----:B------:R-:W-:Y:S01]  /*0380*/  IMAD.X R17, RZ, RZ, R11, P2 ;  /* 0x000000ffff117224 */ /* 0x000fe200010e060b */
[----:B------:R-:W-:Y:S01]  /*0390*/  LOP3.LUT R11, R15, 0x4, RZ, 0xc0, !PT ;  /* 0x000000040f0b7812 */ /* 0x000fe200078ec0ff */
[C---:B------:R-:W-:Y:S01]  /*03a0*/  IMAD.SHL.U32 R10, R18.reuse, 0x4, RZ ;  /* 0x00000004120a7824 */ /* 0x040fe200078e00ff */
[----:B------:R-:W-:Y:S01]  /*03b0*/  SHF.L.U64.HI R0, R18, 0x2, R19 ;  /* 0x0000000212007819 */ /* 0x000fe20000010213 */
[----:B------:R-:W-:Y:S01]  /*03c0*/  IMAD.SHL.U32 R15, R16, 0x4, RZ ;  /* 0x00000004100f7824 */ /* 0x000fe200078e00ff */
[----:B------:R-:W-:Y:S01]  /*03d0*/  IADD3 R18, P4, R6, R11, RZ ;  /* 0x0000000b06127210 */ /* 0x000fe20007f9e0ff */
[----:B------:R-:W-:Y:S01]  /*03e0*/  IMAD.MOV.U32 R6, RZ, RZ, RZ ;  /* 0x000000ffff067224 */ /* 0x000fe200078e00ff */
[----:B------:R-:W-:-:S02]  /*03f0*/  IADD3 R20, P1, R10, UR6, RZ ;  /* 0x000000060a147c10 */ /* 0x000fc4000ff3e0ff */
[----:B------:R-:W-:Y:S01]  /*0400*/  SHF.L.U64.HI R17, R16, 0x2, R17 ;  /* 0x0000000210117819 */ /* 0x000fe20000010211 */
[----:B------:R-:W-:Y:S01]  /*0410*/  IMAD.X R11, RZ, RZ, R7, P4 ;  /* 0x000000ffff0b7224 */ /* 0x000fe200020e0607 */
[--C-:B------:R-:W-:Y:S02]  /*0420*/  IADD3 R8, P2, P3, R15, R8, R14.reuse ;  /* 0x000000080f087210 */ /* 0x100fe40007b5e00e */
[----:B------:R-:W-:Y:S02]  /*0430*/  IADD3.X R21, R0, UR7, RZ, P1, !PT ;  /* 0x0000000700157c10 */ /* 0x000fe40008ffe4ff */
[----:B------:R-:W-:Y:S02]  /*0440*/  IADD3 R14, P1, P4, R18, R15, R14 ;  /* 0x0000000f120e7210 */ /* 0x000fe40007c3e00e */
[----:B------:R-:W-:Y:S01]  /*0450*/  IADD3.X R9, R17, R9, R12, P2, P3 ;  /* 0x0000000911097210 */ /* 0x000fe200017e640c */
[----:B------:R0:W2:Y:S01]  /*0460*/  @!P0 LDG.E.EL R6, desc[UR4][R20.64] ;  /* 0x0000000414068981 */ /* 0x0000a2000c2e1900 */
[----:B------:R-:W-:Y:S01]  /*0470*/  IADD3 R18, P2, R18, R13, RZ ;  /* 0x0000000d12127210 */ /* 0x000fe20007f5e0ff */
[----:B------:R-:W-:Y:S01]  /*0480*/  IMAD.SHL.U32 R16, R14, 0x4, RZ ;  /* 0x000000040e107824 */ /* 0x000fe200078e00ff */
[----:B------:R-:W-:-:S02]  /*0490*/  SHF.L.U64.HI R13, R8, 0x2, R9 ;  /* 0x00000002080d7819 */ /* 0x000fc40000010209 */
[C---:B------:R-:W-:Y:S01]  /*04a0*/  IADD3.X R7, R11.reuse, R17, R12, P1, P4 ;  /* 0x000000110b077210 */ /* 0x040fe20000fe840c */
[----:B------:R-:W-:Y:S01]  /*04b0*/  IMAD.X R9, R11, 0x1, R2, P2 ;  /* 0x000000010b097824 */ /* 0x000fe200010e0602 */
[----:B------:R-:W-:Y:S01]  /*04c0*/  IADD3 R24, P2, R16, UR6, RZ ;  /* 0x0000000610187c10 */ /* 0x000fe2000ff5e0ff */
[----:B------:R-:W-:Y:S01]  /*04d0*/  IMAD.SHL.U32 R12, R8, 0x4, RZ ;  /* 0x00000004080c7824 */ /* 0x000fe200078e00ff */
[----:B------:R-:W-:Y:S02]  /*04e0*/  SHF.L.U64.HI R7, R14, 0x2, R7 ;  /* 0x000000020e077819 */ /* 0x000fe40000010207 */
[----:B0-----:R-:W-:Y:S02]  /*04f0*/  CS2R R20, SRZ ;  /* 0x0000000000147805 */ /* 0x001fe4000001ff00 */
[C---:B------:R-:W-:Y:S01]  /*0500*/  SHF.L.U64.HI R8, R18.reuse, 0x2, R9 ;  /* 0x0000000212087819 */ /* 0x040fe20000010209 */
[----:B------:R-:W-:Y:S01]  /*0510*/  IMAD.SHL.U32 R18, R18, 0x4, RZ ;  /* 0x0000000412127824 */ /* 0x000fe200078e00ff */
[----:B------:R-:W-:Y:S01]  /*0520*/  IADD3 R14, P1, R12, UR6, RZ ;  /* 0x000000060c0e7c10 */ /* 0x000fe2000ff3e0ff */
[----:B------:R-:W-:Y:S01]  /*0530*/  IMAD.MOV.U32 R9, RZ, RZ, RZ ;  /* 0x000000ffff097224 */ /* 0x000fe200078e00ff */
[----:B------:R-:W-:-:S02]  /*0540*/  IADD3.X R25, R7, UR7, RZ, P2, !PT ;  /* 0x0000000707197c10 */ /* 0x000fc400097fe4ff */
[----:B------:R-:W-:Y:S02]  /*0550*/  IADD3.X R15, R13, UR7, RZ, P1, !PT ;  /* 0x000000070d0f7c10 */ /* 0x000fe40008ffe4ff */
[----:B------:R-:W-:Y:S01]  /*0560*/  IADD3 R22, P1, R18, UR6, RZ ;  /* 0x0000000612167c10 */ /* 0x000fe2000ff3e0ff */
[----:B------:R-:W3:Y:S03]  /*0570*/  @!P0 LDG.E.EL R20, desc[UR4][R24.64] ;  /* 0x0000000418148981 */ /* 0x000ee6000c2e1900 */
[----:B------:R-:W-:Y:S01]  /*0580*/  IADD3.X R23, R8, UR7, RZ, P1, !PT ;  /* 0x0000000708177c10 */ /* 0x000fe20008ffe4ff */
[----:B------:R0:W4:Y:S01]  /*0590*/  @!P0 LDG.E.EL R9, desc[UR4][R14.64] ;  /* 0x000000040e098981 */ /* 0x000122000c2e1900 */
[----:B------:R-:W-:-:S03]  /*05a0*/  ULDC.64 UR6, c[0x0][0x228] ;  /* 0x00008a0000067ab9 */ /* 0x000fc60000000a00 */
[----:B------:R1:W5:Y:S01]  /*05b0*/  @!P0 LDG.E.EL R21, desc[UR4][R22.64] ;  /* 0x0000000416158981 */ /* 0x000362000c2e1900 */
[----:B------:R-:W-:Y:S02]  /*05c0*/  IADD3 R28, P1, R10, UR6, RZ ;  /* 0x000000060a1c7c10 */ /* 0x000fe4000ff3e0ff */
[----:B------:R-:W-:Y:S02]  /*05d0*/  IADD3 R10, P2, R10, UR8, RZ ;  /* 0x000000080a0a7c10 */ /* 0x000fe4000ff5e0ff */
[----:B------:R-:W-:Y:S01]  /*05e0*/  IADD3.X R29, R0, UR7, RZ, P1, !PT ;  /* 0x00000007001d7c10 */ /* 0x000fe20008ffe4ff */
[----:B------:R-:W-:Y:S01]  /*05f0*/  IMAD.MOV.U32 R2, RZ, RZ, RZ ;  /* 0x000000ffff027224 */ /* 0x000fe200078e00ff */
[----:B0-----:R-:W-:Y:S02]  /*0600*/  IADD3 R14, P1, R12, UR6, RZ ;  /* 0x000000060c0e7c10 */ /* 0x001fe4000ff3e0ff */
[----:B------:R-:W-:Y:S02]  /*0610*/  IADD3.X R11, R0, UR9, RZ, P2, !PT ;  /* 0x00000009000b7c10 */ /* 0x000fe400097fe4ff */
[----:B------:R-:W-:Y:S01]  /*0620*/  IADD3.X R15, R13, UR7, RZ, P1, !PT ;  /* 0x000000070d0f7c10 */ /* 0x000fe20008ffe4ff */
[----:B------:R0:W5:Y:S01]  /*0630*/  @!P0 LDG.E.EL R2, desc[UR4][R28.64] ;  /* 0x000000041c028981 */ /* 0x000162000c2e1900 */
[----:B------:R-:W-:-:S02]  /*0640*/  IADD3 R24, P1, R16, UR6, RZ ;  /* 0x0000000610187c10 */ /* 0x000fc4000ff3e0ff */
[----:B-1----:R-:W-:Y:S01]  /*0650*/  IADD3 R22, P2, R18, UR6, RZ ;  /* 0x0000000612167c10 */ /* 0x002fe2000ff5e0ff */
[----:B------:R1:W5:Y:S01]  /*0660*/  @!P0 LDG.E.EL R27, desc[UR4][R10.64] ;  /* 0x000000040a1b8981 */ /* 0x000362000c2e1900 */
[----:B------:R-:W-:Y:S01]  /*0670*/  IMAD.MOV.U32 R0, RZ, RZ, RZ ;  /* 0x000000ffff007224 */ /* 0x000fe200078e00ff */
[----:B------:R-:W-:Y:S02]  /*0680*/  IADD3.X R25, R7, UR7, RZ, P1, !PT ;  /* 0x0000000707197c10 */ /* 0x000fe40008ffe4ff */
[----:B------:R-:W-:Y:S02]  /*0690*/  IADD3.X R23, R8, UR7, RZ, P2, !PT ;  /* 0x0000000708177c10 */ /* 0x000fe400097fe4ff */
[----:B0-----:R-:W-:Y:S01]  /*06a0*/  CS2R R28, SRZ ;  /* 0x00000000001c7805 */ /* 0x001fe2000001ff00 */
[----:B------:R0:W5:Y:S01]  /*06b0*/  @!P0 LDG.E.EL R0, desc[UR4][R14.64] ;  /* 0x000000040e008981 */ /* 0x000162000c2e1900 */
[----:B-1----:R-:W1:Y:S03]  /*06c0*/  LDC.64 R10, c[0x0][0x250] ;  /* 0x00009400ff0a7b82 */ /* 0x002e660000000a00 */
[----:B------:R-:W5:Y:S01]  /*06d0*/  @!P0 LDG.E.EL R26, desc[UR4][R22.64] ;  /* 0x00000004161a8981 */ /* 0x000f62000c2e1900 */
[----:B------:R-:W-:-:S03]  /*06e0*/  IADD3 R12, P1, R12, UR8, RZ ;  /* 0x000000080c0c7c10 */ /* 0x000fc6000ff3e0ff */
[----:B------:R0:W5:Y:S02]  /*06f0*/  @!P0 LDG.E.EL R28, desc[UR4][R24.64] ;  /* 0x00000004181c8981 */ /* 0x000164000c2e1900 */
[----:B0-----:R-:W0:Y:S01]  /*0700*/  LDC.64 R14, c[0x0][0x258] ;  /* 0x00009600ff0e7b82 */ /* 0x001e220000000a00 */
[----:B------:R-:W-:Y:S02]  /*0710*/  IADD3.X R13, R13, UR9, RZ, P1, !PT ;  /* 0x000000090d0d7c10 */ /* 0x000fe40008ffe4ff */
[----:B------:R-:W-:Y:S02]  /*0720*/  IADD3 R16, P1, R16, UR8, RZ ;  /* 0x0000000810107c10 */ /* 0x000fe4000ff3e0ff */
[----:B------:R-:W-:Y:S01]  /*0730*/  IADD3 R18, P2, R18, UR8, RZ ;  /* 0x0000000812127c10 */ /* 0x000fe2000ff5e0ff */
[----:B------:R-:W5:Y:S01]  /*0740*/  @!P0 LDG.E.EL R29, desc[UR4][R12.64] ;  /* 0x000000040c1d8981 */ /* 0x000f62000c2e1900 */
[----:B------:R-:W-:Y:S01]  /*0750*/  IADD3.X R17, R7, UR9, RZ, P1, !PT ;  /* 0x0000000907117c10 */ /* 0x000fe20008ffe4ff */
[----:B------:R-:W-:Y:S01]  /*0760*/  IMAD.MOV.U32 R7, RZ, RZ, RZ ;  /* 0x000000ffff077224 */ /* 0x000fe200078e00ff */
[----:B------:R-:W-:Y:S01]  /*0770*/  IADD3.X R19, R8, UR9, RZ, P2, !PT ;  /* 0x0000000908137c10 */ /* 0x000fe200097fe4ff */
[----:B------:R-:W-:-:S04]  /*0780*/  IMAD.MOV.U32 R25, RZ, RZ, RZ ;  /* 0x000000ffff197224 */ /* 0x000fc800078e00ff */
[----:B------:R-:W5:Y:S01]  /*0790*/  @!P0 LDG.E.EL R7, desc[UR4][R16.64] ;  /* 0x0000000410078981 */ /* 0x000f62000c2e1900 */
[----:B-1----:R-:W-:-:S03]  /*07a0*/  IMAD.WIDE R10, R5, 0x4, R10 ;  /* 0x00000004050a7825 */ /* 0x002fc600078e020a */
[----:B------:R-:W5:Y:S01]  /*07b0*/  @!P0 LDG.E.EL R25, desc[UR4][R18.64] ;  /* 0x0000000412198981 */ /* 0x000f62000c2e1900 */
[----:B------:R-:W-:Y:S02]  /*07c0*/  IMAD.MOV.U32 R5, RZ, RZ, RZ ;  /* 0x000000ffff057224 */ /* 0x000fe400078e00ff */
[----:B0-----:R-:W-:-:S04]  /*07d0*/  IMAD.WIDE R14, R4, 0x4, R14 ;  /* 0x00000004040e7825 */ /* 0x001fc800078e020e */
[----:B------:R-:W5:Y:S01]  /*07e0*/  @!P0 LDG.E.EL R5, desc[UR4][R10.64] ;  /* 0x000000040a058981 */ /* 0x000f62000c2e1900 */
[----:B------:R-:W-:-:S06]  /*07f0*/  IMAD.MOV.U32 R4, RZ, RZ, RZ ;  /* 0x000000ffff047224 */ /* 0x000fcc00078e00ff */
[----:B------:R0:W5:Y:S02]  /*0800*/  @!P0 LDG.E.EL R4, desc[UR4][R14.64] ;  /* 0x000000040e048981 */ /* 0x000164000c2e1900 */
[----:B0-----:R-:W-:Y:S02]  /*0810*/  IMAD.MOV.U32 R15, RZ, RZ, 0x3e800000 ;  /* 0x3e800000ff0f7424 */ /* 0x001fe400078e00ff */
[----:B--2---:R-:W-:-:S04]  /*0820*/  FADD R6, RZ, -R6 ;  /* 0x80000006ff067221 */ /* 0x004fc80000000000 */
[----:B------:R-:W-:-:S05]  /*0830*/  FMUL R6, R6, 1.4426950216293334961 ;  /* 0x3fb8aa3b06067820 */ /* 0x000fca0000400000 */
[----:B------:R-:W-:Y:S01]  /*0840*/  FSETP.GEU.AND P1, PT, R6, -126, PT ;  /* 0xc2fc00000600780b */ /* 0x000fe20003f2e000 */
[----:B---3--:R-:W-:Y:S01]  /*0850*/  FADD R20, RZ, -R20 ;  /* 0x80000014ff147221 */ /* 0x008fe20000000000 */
[----:B----4-:R-:W-:Y:S01]  /*0860*/  FADD R9, RZ, -R9 ;  /* 0x80000009ff097221 */ /* 0x010fe20000000000 */
[----:B-----5:R-:W-:-:S03]  /*0870*/  FADD R21, RZ, -R21 ;  /* 0x80000015ff157221 */ /* 0x020fc60000000000 */
[----:B------:R-:W-:Y:S01]  /*0880*/  FMUL R9, R9, 1.4426950216293334961 ;  /* 0x3fb8aa3b09097820 */ /* 0x000fe20000400000 */
[----:B------:R-:W-:Y:S01]  /*0890*/  FMUL R20, R20, 1.4426950216293334961 ;  /* 0x3fb8aa3b14147820 */ /* 0x000fe20000400000 */
[----:B------:R-:W-:-:S03]  /*08a0*/  FMUL R21, R21, 1.4426950216293334961 ;  /* 0x3fb8aa3b15157820 */ /* 0x000fc60000400000 */
[----:B------:R-:W-:Y:S02]  /*08b0*/  FSETP.GEU.AND P2, PT, R9, -126, PT ;  /* 0xc2fc00000900780b */ /* 0x000fe40003f4e000 */
[----:B------:R-:W-:Y:S02]  /*08c0*/  FSETP.GEU.AND P3, PT, R20, -126, PT ;  /* 0xc2fc00001400780b */ /* 0x000fe40003f6e000 */
[----:B------:R-:W-:Y:S01]  /*08d0*/  FSETP.GEU.AND P4, PT, R21, -126, PT ;  /* 0xc2fc00001500780b */ /* 0x000fe20003f8e000 */
[----:B------:R-:W-:-:S04]  /*08e0*/  @!P1 FMUL R6, R6, 0.5 ;  /* 0x3f00000006069820 */ /* 0x000fc80000400000 */
[----:B------:R-:W0:Y:S04]  /*08f0*/  MUFU.EX2 R8, R6 ;  /* 0x0000000600087308 */ /* 0x000e280000000800 */
[----:B------:R-:W-:Y:S02]  /*0900*/  @!P2 FMUL R9, R9, 0.5 ;  /* 0x3f0000000909a820 */ /* 0x000fe40000400000 */
[----:B------:R-:W-:Y:S02]  /*0910*/  @!P3 FMUL R20, R20, 0.5 ;  /* 0x3f0000001414b820 */ /* 0x000fe40000400000 */
[----:B------:R-:W-:Y:S01]  /*0920*/  @!P4 FMUL R21, R21, 0.5 ;  /* 0x3f0000001515c820 */ /* 0x000fe20000400000 */
[----:B------:R-:W1:Y:S08]  /*0930*/  MUFU.EX2 R10, R9 ;  /* 0x00000009000a7308 */ /* 0x000e700000000800 */
[----:B------:R-:W2:Y:S08]  /*0940*/  MUFU.EX2 R11, R20 ;  /* 0x00000014000b7308 */ /* 0x000eb00000000800 */
[----:B------:R-:W3:Y:S01]  /*0950*/  MUFU.EX2 R12, R21 ;  /* 0x00000015000c7308 */ /* 0x000ee20000000800 */
[----:B0-----:R-:W-:Y:S01]  /*0960*/  @!P1 FMUL R8, R8, R8 ;  /* 0x0000000808089220 */ /* 0x001fe20000400000 */
[----:B-1----:R-:W-:-:S03]  /*0970*/  @!P2 FMUL R10, R10, R10 ;  /* 0x0000000a0a0aa220 */ /* 0x002fc60000400000 */
[----:B------:R-:W-:Y:S01]  /*0980*/  FADD R8, R8, 1 ;  /* 0x3f80000008087421 */ /* 0x000fe20000000000 */
[----:B--2---:R-:W-:Y:S01]  /*0990*/  @!P3 FMUL R11, R11, R11 ;  /* 0x0000000b0b0bb220 */ /* 0x004fe20000400000 */
[----:B------:R-:W-:-:S03]  /*09a0*/  FADD R10, R10, 1 ;  /* 0x3f8000000a0a7421 */ /* 0x000fc60000000000 */
[----:B------:R-:W-:Y:S01]  /*09b0*/  FSETP.GT.AND P1, PT, R8, 8.50705917302346158658e+37, PT ;  /* 0x7e8000000800780b */ /* 0x000fe20003f24000 */
[----:B------:R-:W-:Y:S01]  /*09c0*/  FADD R6, R11, 1 ;  /* 0x3f8000000b067421 */ /* 0x000fe20000000000 */
[----:B---3--:R-:W-:-:S04]  /*09d0*/  @!P4 FMUL R12, R12, R12 ;  /* 0x0000000c0c0cc220 */ /* 0x008fc80000400000 */
[----:B------:R-:W-:Y:S01]  /*09e0*/  FADD R12, R12, 1 ;  /* 0x3f8000000c0c7421 */ /* 0x000fe20000000000 */
[----:B------:R-:W-:Y:S02]  /*09f0*/  FSETP.GT.AND P6, PT, R10, 8.50705917302346158658e+37, PT ;  /* 0x7e8000000a00780b */ /* 0x000fe40003fc4000 */
[----:B------:R-:W-:Y:S02]  /*0a00*/  FSETP.GT.AND P2, PT, R6, 8.50705917302346158658e+37, PT ;  /* 0x7e8000000600780b */ /* 0x000fe40003f44000 */
[----:B------:R-:W-:Y:S02]  /*0a10*/  FSETP.GT.AND P3, PT, R12, 8.50705917302346158658e+37, PT ;  /* 0x7e8000000c00780b */ /* 0x000fe40003f64000 */
[----:B------:R-:W-:-:S06]  /*0a20*/  @P1 FMUL R8, R8, 0.25 ;  /* 0x3e80000008081820 */ /* 0x000fcc0000400000 */
[----:B------:R-:W0:Y:S01]  /*0a30*/  MUFU.RCP R8, R8 ;  /* 0x0000000800087308 */ /* 0x000e220000001000 */
[----:B------:R-:W-:Y:S02]  /*0a40*/  @P6 FMUL R10, R10, 0.25 ;  /* 0x3e8000000a0a6820 */ /* 0x000fe40000400000 */
[----:B------:R-:W-:Y:S02]  /*0a50*/  @P2 FMUL R6, R6, 0.25 ;  /* 0x3e80000006062820 */ /* 0x000fe40000400000 */
[----:B------:R-:W-:Y:S01]  /*0a60*/  @P3 FMUL R12, R12, 0.25 ;  /* 0x3e8000000c0c3820 */ /* 0x000fe20000400000 */
[C---:B------:R-:W-:Y:S02]  /*0a70*/  FSEL R11, R15.reuse, 1, P6 ;  /* 0x3f8000000f0b7808 */ /* 0x040fe40003000000 */
[----:B------:R-:W1:Y:S01]  /*0a80*/  MUFU.RCP R10, R10 ;  /* 0x0000000a000a7308 */ /* 0x000e620000001000 */
[----:B------:R-:W-:Y:S02]  /*0a90*/  FSEL R9, R15, 1, P1 ;  /* 0x3f8000000f097808 */ /* 0x000fe40000800000 */
[----:B------:R-:W-:-:S02]  /*0aa0*/  FSETP.GT.AND P4, PT, R2, RZ, PT ;  /* 0x000000ff0200720b */ /* 0x000fc40003f84000 */
[----:B------:R-:W-:-:S03]  /*0ab0*/  FSETP.GT.AND P5, PT, R0, RZ, PT ;  /* 0x000000ff0000720b */ /* 0x000fc60003fa4000 */
[----:B------:R-:W2:Y:S01]  /*0ac0*/  MUFU.RCP R6, R6 ;  /* 0x0000000600067308 */ /* 0x000ea20000001000 */
[----:B------:R-:W-:Y:S02]  /*0ad0*/  FSETP.GT.AND P6, PT, R28, RZ, PT ;  /* 0x000000ff1c00720b */ /* 0x000fe40003fc4000 */
[----:B------:R-:W-:-:S05]  /*0ae0*/  FSETP.GT.AND P1, PT, R26, RZ, PT ;  /* 0x000000ff1a00720b */ /* 0x000fca0003f24000 */
[----:B------:R-:W3:Y:S01]  /*0af0*/  MUFU.RCP R12, R12 ;  /* 0x0000000c000c7308 */ /* 0x000ee20000001000 */
[C---:B------:R-:W-:Y:S01]  /*0b00*/  FSEL R13, R15.reuse, 1, P2 ;  /* 0x3f8000000f0d7808 */ /* 0x040fe20001000000 */
[----:B0-----:R-:W-:Y:S01]  /*0b10*/  FMUL R17, R8, R9 ;  /* 0x0000000908117220 */ /* 0x001fe20000400000 */
[----:B------:R-:W-:Y:S01]  /*0b20*/  FSEL R15, R15, 1, P3 ;  /* 0x3f8000000f0f7808 */ /* 0x000fe20001800000 */
[----:B------:R-:W0:Y:S01]  /*0b30*/  LDC.64 R8, c[0x0][0x210] ;  /* 0x00008400ff087b82 */ /* 0x000e220000000a00 */
[----:B-1----:R-:W-:Y:S01]  /*0b40*/  FMUL R11, R10, R11 ;  /* 0x0000000b0a0b7220 */ /* 0x002fe20000400000 */
[----:B------:R-:W-:Y:S01]  /*0b50*/  @!P4 FMUL R2, R2, 0.039999999105930328369 ;  /* 0x3d23d70a0202c820 */ /* 0x000fe20000400000 */
[----:B--2---:R-:W-:Y:S01]  /*0b60*/  FMUL R13, R6, R13 ;  /* 0x0000000d060d7220 */ /* 0x004fe20000400000 */
[----:B------:R-:W-:Y:S01]  /*0b70*/  @!P5 FMUL R0, R0, 0.039999999105930328369 ;  /* 0x3d23d70a0000d820 */ /* 0x000fe20000400000 */
[----:B------:R-:W-:Y:S01]  /*0b80*/  @!P6 FMUL R28, R28, 0.039999999105930328369 ;  /* 0x3d23d70a1c1ce820 */ /* 0x000fe20000400000 */
[----:B------:R-:W-:Y:S01]  /*0b90*/  @!P1 FMUL R26, R26, 0.039999999105930328369 ;  /* 0x3d23d70a1a1a9820 */ /* 0x000fe20000400000 */
[----:B------:R-:W-:Y:S01]  /*0ba0*/  FFMA R2, R2, R27, R17 ;  /* 0x0000001b02027223 */ /* 0x000fe20000000011 */
[----:B---3--:R-:W-:Y:S01]  /*0bb0*/  FMUL R15, R12, R15 ;  /* 0x0000000f0c0f7220 */ /* 0x008fe20000400000 */
[----:B------:R-:W-:Y:S01]  /*0bc0*/  FFMA R0, R0, R29, R11 ;  /* 0x0000001d00007223 */ /* 0x000fe2000000000b */
[----:B------:R-:W-:-:S02]  /*0bd0*/  FFMA R7, R28, R7, R13 ;  /* 0x000000071c077223 */ /* 0x000fc4000000000d */
[----:B------:R-:W-:Y:S02]  /*0be0*/  FFMA R15, R26, R25, R15 ;  /* 0x000000191a0f7223 */ /* 0x000fe4000000000f */
[----:B------:R-:W-:Y:S02]  /*0bf0*/  FADD R7, -R0, R7 ;  /* 0x0000000700077221 */ /* 0x000fe40000000100 */
[----:B------:R-:W-:Y:S02]  /*0c00*/  FADD R15, -R2, R15 ;  /* 0x0000000f020f7221 */ /* 0x000fe40000000100 */
[-C--:B------:R-:W-:Y:S02]  /*0c10*/  FFMA R7, R7, R5.reuse, R0 ;  /* 0x0000000507077223 */ /* 0x080fe40000000000 */
[----:B------:R-:W-:-:S04]  /*0c20*/  FFMA R2, R15, R5, R2 ;  /* 0x000000050f027223 */ /* 0x000fc80000000002 */
[----:B------:R-:W-:Y:S01]  /*0c30*/  FADD R2, -R7, R2 ;  /* 0x0000000207027221 */ /* 0x000fe20000000100 */
[----:B0-----:R-:W-:-:S04]  /*0c40*/  IMAD.WIDE R8, R3, 0x4, R8 ;  /* 0x0000000403087825 */ /* 0x001fc800078e0208 */
[----:B------:R-:W-:Y:S01]  /*0c50*/  FFMA R7, R2, R4, R7 ;  /* 0x0000000402077223 */ /* 0x000fe20000000007 */
[----:B------:R-:W-:Y:S06]  /*0c60*/  @P0 EXIT ;  /* 0x000000000000094d */ /* 0x000fec0003800000 */
[----:B------:R-:W-:Y:S01]  /*0c70*/  STG.E desc[UR4][R8.64], R7 ;  /* 0x0000000708007986 */ /* 0x000fe2000c101904 */
[----:B------:R-:W-:Y:S05]  /*0c80*/  EXIT ;  /* 0x000000000000794d */ /* 0x000fea0003800000 */
.L_x_0:
[----:B------:R-:W-:-:S00]  /*0c90*/  BRA `(.L_x_0) ;  /* 0xfffffffc00fc7947 */ /* 0x000fc0000383ffff */
[----:B------:R-:W-:-:S00]  /*0ca0*/  NOP ;  /* 0x0000000000007918 */ /* 0x000fc00000000000 */
        /* <DEDUP_REMOVED lines=13> */
.L_x_1:


//--------------------- .nv.constant0.triton_poi_fused__unsafe_index_add_leaky_relu_mul_sigmoid_sub_8 --------------------------
	.section	.nv.constant0.triton_poi_fused__unsafe_index_add_leaky_relu_mul_sigmoid_sub_8,"a",@progbits
	.sectionflags	@""
	.align	4
.nv.constant0.triton_poi_fused__unsafe_index_add_leaky_relu_mul_sigmoid_sub_8:
	.zero		612
